	.headerflags	@"EF_CUDA_TEXMODE_UNIFIED EF_CUDA_64BIT_ADDRESS EF_CUDA_SM86 EF_CUDA_VIRTUAL_SM(EF_CUDA_SM86)"
	.elftype	@"ET_EXEC"


//--------------------- .nv.info                  --------------------------
	.section	.nv.info,"",@"SHT_CUDA_INFO"
	.align	4


	//----- nvinfo : EIATTR_REGCOUNT
	.align		4
        /*0000*/ 	.byte	0x04, 0x2f
        /*0002*/ 	.short	(.L_2 - .L_1)
	.align		4
.L_1:
        /*0004*/ 	.word	index@(triton__0d1d2d3d4de5de)
        /*0008*/ 	.word	0x00000017


	//----- nvinfo : EIATTR_MAX_STACK_SIZE
	.align		4
.L_2:
        /*000c*/ 	.byte	0x04, 0x23
        /*000e*/ 	.short	(.L_4 - .L_3)
	.align		4
.L_3:
        /*0010*/ 	.word	index@(triton__0d1d2d3d4de5de)
        /*0014*/ 	.word	0x00000000


	//----- nvinfo : EIATTR_MIN_STACK_SIZE
	.align		4
.L_4:
        /*0018*/ 	.byte	0x04, 0x12
        /*001a*/ 	.short	(.L_6 - .L_5)
	.align		4
.L_5:
        /*001c*/ 	.word	index@(triton__0d1d2d3d4de5de)
        /*0020*/ 	.word	0x00000000


	//----- nvinfo : EIATTR_FRAME_SIZE
	.align		4
.L_6:
        /*0024*/ 	.byte	0x04, 0x11
        /*0026*/ 	.short	(.L_8 - .L_7)
	.align		4
.L_7:
        /*0028*/ 	.word	index@(triton__0d1d2d3d4de5de)
        /*002c*/ 	.word	0x00000000
.L_8:


//--------------------- .nv.info.triton__0d1d2d3d4de5de --------------------------
	.section	.nv.info.triton__0d1d2d3d4de5de,"",@"SHT_CUDA_INFO"
	.align	4


	//----- nvinfo : EIATTR_CUDA_API_VERSION
	.align		4
        /*0000*/ 	.byte	0x04, 0x37
        /*0002*/ 	.short	(.L_10 - .L_9)
.L_9:
        /*0004*/ 	.word	0x0000007b


	//----- nvinfo : EIATTR_SW2861232_WAR
	.align		4
.L_10:
        /*0008*/ 	.byte	0x01, 0x35
	.zero		2


	//----- nvinfo : EIATTR_PARAM_CBANK
	.align		4
        /*000c*/ 	.byte	0x04, 0x0a
        /*000e*/ 	.short	(.L_12 - .L_11)
	.align		4
.L_11:
        /*0010*/ 	.word	index@(.nv.constant0.triton__0d1d2d3d4de5de)
        /*0014*/ 	.short	0x0160
        /*0016*/ 	.short	0x0028


	//----- nvinfo : EIATTR_CBANK_PARAM_SIZE
	.align		4
.L_12:
        /*0018*/ 	.byte	0x03, 0x19
        /*001a*/ 	.short	0x0028


	//----- nvinfo : EIATTR_KPARAM_INFO
	.align		4
        /*001c*/ 	.byte	0x04, 0x17
        /*001e*/ 	.short	(.L_14 - .L_13)
.L_13:
        /*0020*/ 	.word	0x00000000
        /*0024*/ 	.short	0x0005
        /*0026*/ 	.short	0x0024
        /*0028*/ 	.byte	0x00, 0xf0, 0x11, 0x00


	//----- nvinfo : EIATTR_KPARAM_INFO
	.align		4
.L_14:
        /*002c*/ 	.byte	0x04, 0x17
        /*002e*/ 	.short	(.L_16 - .L_15)
.L_15:
        /*0030*/ 	.word	0x00000000
        /*0034*/ 	.short	0x0004
        /*0036*/ 	.short	0x0020
        /*0038*/ 	.byte	0x00, 0xf0, 0x11, 0x00


	//----- nvinfo : EIATTR_KPARAM_INFO
	.align		4
.L_16:
        /*003c*/ 	.byte	0x04, 0x17
        /*003e*/ 	.short	(.L_18 - .L_17)
.L_17:
        /*0040*/ 	.word	0x00000000
        /*0044*/ 	.short	0x0003
        /*0046*/ 	.short	0x0018
        /*0048*/ 	.byte	0x00, 0xf0, 0x21, 0x00


	//----- nvinfo : EIATTR_KPARAM_INFO
	.align		4
.L_18:
        /*004c*/ 	.byte	0x04, 0x17
        /*004e*/ 	.short	(.L_20 - .L_19)
.L_19:
        /*0050*/ 	.word	0x00000000
        /*0054*/ 	.short	0x0002
        /*0056*/ 	.short	0x0010
        /*0058*/ 	.byte	0x00, 0xf0, 0x21, 0x00


	//----- nvinfo : EIATTR_KPARAM_INFO
	.align		4
.L_20:
        /*005c*/ 	.byte	0x04, 0x17
        /*005e*/ 	.short	(.L_22 - .L_21)
.L_21:
        /*0060*/ 	.word	0x00000000
        /*0064*/ 	.short	0x0001
        /*0066*/ 	.short	0x0008
        /*0068*/ 	.byte	0x00, 0xf0, 0x21, 0x00


	//----- nvinfo : EIATTR_KPARAM_INFO
	.align		4
.L_22:
        /*006c*/ 	.byte	0x04, 0x17
        /*006e*/ 	.short	(.L_24 - .L_23)
.L_23:
        /*0070*/ 	.word	0x00000000
        /*0074*/ 	.short	0x0000
        /*0076*/ 	.short	0x0000
        /*0078*/ 	.byte	0x00, 0xf0, 0x21, 0x00


	//----- nvinfo : EIATTR_MAXREG_COUNT
	.align		4
.L_24:
        /*007c*/ 	.byte	0x03, 0x1b
        /*007e*/ 	.short	0x00ff


	//----- nvinfo : EIATTR_COOP_GROUP_MASK_REGIDS
	.align		4
        /*0080*/ 	.byte	0x04, 0x29
        /*0082*/ 	.short	(.L_26 - .L_25)


	//   ....[0]....
.L_25:
        /*0084*/ 	.word	0xffffffff


	//   ....[1]....
        /*0088*/ 	.word	0xffffffff


	//   ....[2]....
        /*008c*/ 	.word	0xffffffff


	//   ....[3]....
        /*0090*/ 	.word	0xffffffff


	//   ....[4]....
        /*0094*/ 	.word	0xffffffff


	//   ....[5]....
        /*0098*/ 	.word	0xffffffff


	//   ....[6]....
        /*009c*/ 	.word	0xffffffff


	//   ....[7]....
        /*00a0*/ 	.word	0xffffffff


	//   ....[8]....
        /*00a4*/ 	.word	0xffffffff


	//   ....[9]....
        /*00a8*/ 	.word	0xffffffff


	//   ....[10]....
        /*00ac*/ 	.word	0xffffffff


	//   ....[11]....
        /*00b0*/ 	.word	0xffffffff


	//   ....[12]....
        /*00b4*/ 	.word	0xffffffff


	//   ....[13]....
        /*00b8*/ 	.word	0xffffffff


	//----- nvinfo : EIATTR_COOP_GROUP_INSTR_OFFSETS
	.align		4
.L_26:
        /*00bc*/ 	.byte	0x04, 0x28
        /*00be*/ 	.short	(.L_28 - .L_27)


	//   ....[0]....
.L_27:
        /*00c0*/ 	.word	0x00000930


	//   ....[1]....
        /*00c4*/ 	.word	0x00000970


	//   ....[2]....
        /*00c8*/ 	.word	0x000009b0


	//   ....[3]....
        /*00cc*/ 	.word	0x000009f0


	//   ....[4]....
        /*00d0*/ 	.word	0x00000a40


	//   ....[5]....
        /*00d4*/ 	.word	0x00000ac0


	//   ....[6]....
        /*00d8*/ 	.word	0x00000b40


	//   ....[7]....
        /*00dc*/ 	.word	0x00000d70


	//   ....[8]....
        /*00e0*/ 	.word	0x00000d90


	//   ....[9]....
        /*00e4*/ 	.word	0x00000db0


	//   ....[10]....
        /*00e8*/ 	.word	0x00000dd0


	//   ....[11]....
        /*00ec*/ 	.word	0x00000df0


	//   ....[12]....
        /*00f0*/ 	.word	0x00000e40


	//   ....[13]....
        /*00f4*/ 	.word	0x00000e70


	//----- nvinfo : EIATTR_EXIT_INSTR_OFFSETS
	.align		4
.L_28:
        /*00f8*/ 	.byte	0x04, 0x1c
        /*00fa*/ 	.short	(.L_30 - .L_29)


	//   ....[0]....
.L_29:
        /*00fc*/ 	.word	0x00001090


	//----- nvinfo : EIATTR_MAX_THREADS
	.align		4
.L_30:
        /*0100*/ 	.byte	0x04, 0x05
        /*0102*/ 	.short	(.L_32 - .L_31)
.L_31:
        /*0104*/ 	.word	0x00000080
        /*0108*/ 	.word	0x00000001
        /*010c*/ 	.word	0x00000001


	//----- nvinfo : EIATTR_CRS_STACK_SIZE
	.align		4
.L_32:
        /*0110*/ 	.byte	0x04, 0x1e
        /*0112*/ 	.short	(.L_34 - .L_33)
.L_33:
        /*0114*/ 	.word	0x00000000
.L_34:


//--------------------- .nv.rel.action            --------------------------
	.section	.nv.rel.action,"",@"SHT_CUDA_RELOCINFO"
	.align	8
	.sectionentsize	8
        /*0000*/ 	.byte	0x73, 0x00, 0x00, 0x00, 0x00, 0x00, 0x00, 0x00, 0x00, 0x00, 0x00, 0x11, 0x25, 0x00, 0x05, 0x36


//--------------------- .nv.constant0.triton__0d1d2d3d4de5de --------------------------
	.section	.nv.constant0.triton__0d1d2d3d4de5de,"a",@progbits
	.align	4
.nv.constant0.triton__0d1d2d3d4de5de:
	.zero		392


//--------------------- .text.triton__0d1d2d3d4de5de --------------------------
	.section	.text.triton__0d1d2d3d4de5de,"ax",@progbits
	.sectionflags	@"SHF_BARRIERS=1"
	.sectioninfo	@"SHI_REGISTERS=23"
	.align	128
        .global         triton__0d1d2d3d4de5de
        .type           triton__0d1d2d3d4de5de,@function
        .size           triton__0d1d2d3d4de5de,(.L_x_13 - triton__0d1d2d3d4de5de)
        .other          triton__0d1d2d3d4de5de,@"STO_CUDA_ENTRY STV_DEFAULT"
triton__0d1d2d3d4de5de:
.text.triton__0d1d2d3d4de5de:
[----:B------:R-:W-:-:S02]  /*0000*/  MOV R1, c[0x0][0x28] ;  /* 0x00000a0000017a02 */ /* 0x000fc40000000f00 */
[----:B------:R-:W0:Y:S01]  /*0010*/  S2R R3, SR_TID.X ;  /* 0x0000000000037919 */ /* 0x000e220000002100 */
[----:B------:R-:W-:Y:S01]  /*0020*/  IMAD.MOV.U32 R7, RZ, RZ, 0x2 ;  /* 0x00000002ff077424 */ /* 0x000fe200078e00ff */
[----:B------:R-:W-:Y:S02]  /*0030*/  ULDC.64 UR4, c[0x0][0x118] ;  /* 0x0000460000047ab9 */ /* 0x000fe40000000a00 */
[----:B------:R-:W1:Y:S01]  /*0040*/  S2R R4, SR_CTAID.X ;  /* 0x0000000000047919 */ /* 0x000e620000002500 */
[----:B0-----:R-:W-:-:S04]  /*0050*/  SHF.L.U32 R5, R3, 0x2, RZ ;  /* 0x0000000203057819 */ /* 0x001fc800000006ff */
[----:B------:R-:W-:-:S04]  /*0060*/  LOP3.LUT R5, R5, 0x1fc, RZ, 0xc0, !PT ;  /* 0x000001fc05057812 */ /* 0x000fc800078ec0ff */
[----:B-1----:R-:W-:-:S05]  /*0070*/  LEA R2, R4, R5, 0x9 ;  /* 0x0000000504027211 */ /* 0x002fca00078e48ff */
[----:B------:R-:W-:-:S06]  /*0080*/  IMAD.WIDE R6, R2, R7, c[0x0][0x160] ;  /* 0x0000580002067625 */ /* 0x000fcc00078e0207 */
[----:B------:R-:W2:Y:S01]  /*0090*/  LDG.E.64 R6, [R6.64] ;  /* 0x0000000406067981 */ /* 0x000ea2000c1e1b00 */
[----:B------:R-:W-:Y:S01]  /*00a0*/  BSSY B0, `(.L_x_0) ;  /* 0x0000022000007945 */ /* 0x000fe20003800000 */
[----:B--2---:R-:W-:Y:S01]  /*00b0*/  IMAD.U32 R0, R6, 0x10000, RZ ;  /* 0x0001000006007824 */ /* 0x004fe200078e00ff */
[C---:B------:R-:W-:Y:S02]  /*00c0*/  PRMT R8, R7.reuse, 0x7632, R8 ;  /* 0x0000763207087816 */ /* 0x040fe40000000008 */
[----:B------:R-:W-:Y:S01]  /*00d0*/  SHF.L.U32 R9, R7, 0x10, RZ ;  /* 0x0000001007097819 */ /* 0x000fe200000006ff */
[----:B------:R-:W-:Y:S01]  /*00e0*/  FMUL R0, R0, 0.0625 ;  /* 0x3d80000000007820 */ /* 0x000fe20000400000 */
[----:B------:R-:W-:-:S03]  /*00f0*/  SHF.L.U32 R8, R8, 0x10, RZ ;  /* 0x0000001008087819 */ /* 0x000fc600000006ff */
[----:B------:R-:W-:Y:S01]  /*0100*/  FMUL R10, R0, 0.019999999552965164185 ;  /* 0x3ca3d70a000a7820 */ /* 0x000fe20000400000 */
[----:B------:R-:W-:Y:S01]  /*0110*/  PRMT R0, R6, 0x7632, R0 ;  /* 0x0000763206007816 */ /* 0x000fe20000000000 */
[----:B------:R-:W-:Y:S01]  /*0120*/  FMUL R6, R9, 0.0625 ;  /* 0x3d80000009067820 */ /* 0x000fe20000400000 */
[----:B------:R-:W-:Y:S01]  /*0130*/  FMUL R7, R8, 0.0625 ;  /* 0x3d80000008077820 */ /* 0x000fe20000400000 */
[----:B------:R-:W-:Y:S02]  /*0140*/  FADD.FTZ R11, |R10|, -RZ ;  /* 0x800000ff0a0b7221 */ /* 0x000fe40000010200 */
[----:B------:R-:W-:Y:S01]  /*0150*/  IMAD.U32 R0, R0, 0x10000, RZ ;  /* 0x0001000000007824 */ /* 0x000fe200078e00ff */
[----:B------:R-:W-:Y:S02]  /*0160*/  FMUL R6, R6, 0.019999999552965164185 ;  /* 0x3ca3d70a06067820 */ /* 0x000fe40000400000 */
[----:B------:R-:W-:Y:S01]  /*0170*/  FSETP.GE.AND P0, PT, R11, 0.60000002384185791016, PT ;  /* 0x3f19999a0b00780b */ /* 0x000fe20003f06000 */
[----:B------:R-:W-:-:S04]  /*0180*/  FMUL R0, R0, 0.0625 ;  /* 0x3d80000000007820 */ /* 0x000fc80000400000 */
[----:B------:R-:W-:-:S08]  /*0190*/  FMUL R9, R0, 0.019999999552965164185 ;  /* 0x3ca3d70a00097820 */ /* 0x000fd00000400000 */
[----:B------:R-:W-:Y:S05]  /*01a0*/  @!P0 BRA `(.L_x_1) ;  /* 0x000000a000008947 */ /* 0x000fea0003800000 */
[C---:B------:R-:W-:Y:S01]  /*01b0*/  FMUL R0, R11.reuse, 2.8853900432586669922 ;  /* 0x4038aa3b0b007820 */ /* 0x040fe20000400000 */
[----:B------:R-:W-:Y:S02]  /*01c0*/  MOV R13, 0x3f800000 ;  /* 0x3f800000000d7802 */ /* 0x000fe40000000f00 */
[----:B------:R-:W-:-:S03]  /*01d0*/  FSETP.GE.AND P0, PT, R11, 9.010913848876953125, PT ;  /* 0x41102cb40b00780b */ /* 0x000fc60003f06000 */
[----:B------:R-:W0:Y:S02]  /*01e0*/  MUFU.EX2 R0, R0 ;  /* 0x0000000000007308 */ /* 0x000e240000000800 */
[----:B0-----:R-:W-:-:S06]  /*01f0*/  FADD R12, R0, 1 ;  /* 0x3f800000000c7421 */ /* 0x001fcc0000000000 */
[----:B------:R-:W0:Y:S02]  /*0200*/  MUFU.RCP R12, R12 ;  /* 0x0000000c000c7308 */ /* 0x000e240000001000 */
[----:B0-----:R-:W-:-:S05]  /*0210*/  FFMA.FTZ R8, R12, -2, R13 ;  /* 0xc00000000c087823 */ /* 0x001fca000001000d */
[----:B------:R-:W-:-:S04]  /*0220*/  FSEL R11, R8, 1, !P0 ;  /* 0x3f800000080b7808 */ /* 0x000fc80004000000 */
[----:B------:R-:W-:Y:S01]  /*0230*/  LOP3.LUT R8, R11, 0x80000000, R10, 0xf8, !PT ;  /* 0x800000000b087812 */ /* 0x000fe200078ef80a */
[----:B------:R-:W-:Y:S05]  /*0240*/  BRA `(.L_x_2) ;  /* 0x0000007000007947 */ /* 0x000fea0003800000 */
.L_x_1:
[----:B------:R-:W-:Y:S01]  /*0250*/  IMAD.MOV.U32 R0, RZ, RZ, 0x3c80f082 ;  /* 0x3c80f082ff007424 */ /* 0x000fe200078e00ff */
[----:B------:R-:W-:-:S04]  /*0260*/  FMUL R11, R10, R10 ;  /* 0x0000000a0a0b7220 */ /* 0x000fc80000400000 */
[----:B------:R-:W-:-:S04]  /*0270*/  FFMA.FTZ R0, R11, R0, -0.052303962409496307373 ;  /* 0xbd563cae0b007423 */ /* 0x000fc80000010000 */
[----:B------:R-:W-:-:S04]  /*0280*/  FFMA.FTZ R0, R11, R0, 0.1331529766321182251 ;  /* 0x3e0859410b007423 */ /* 0x000fc80000010000 */
[----:B------:R-:W-:-:S04]  /*0290*/  FFMA.FTZ R0, R11, R0, -0.33332768082618713379 ;  /* 0xbeaaa9ed0b007423 */ /* 0x000fc80000010000 */
[----:B------:R-:W-:-:S04]  /*02a0*/  FFMA.FTZ R11, R11, R0, RZ ;  /* 0x000000000b0b7223 */ /* 0x000fc800000100ff */
[----:B------:R-:W-:-:S02]  /*02b0*/  FFMA.FTZ R8, R10, R11, R10 ;  /* 0x0000000b0a087223 */ /* 0x000fc4000001000a */
.L_x_2:
[----:B------:R-:W-:Y:S05]  /*02c0*/  BSYNC B0 ;  /* 0x0000000000007941 */ /* 0x000fea0003800000 */
.L_x_0:
[----:B------:R-:W-:Y:S01]  /*02d0*/  FADD.FTZ R12, |R9|, -RZ ;  /* 0x800000ff090c7221 */ /* 0x000fe20000010200 */
[----:B------:R-:W-:Y:S01]  /*02e0*/  BSSY B0, `(.L_x_3) ;  /* 0x0000015000007945 */ /* 0x000fe20003800000 */
[----:B------:R-:W-:-:S03]  /*02f0*/  FMUL R7, R7, 0.019999999552965164185 ;  /* 0x3ca3d70a07077820 */ /* 0x000fc60000400000 */
[----:B------:R-:W-:-:S13]  /*0300*/  FSETP.GE.AND P0, PT, R12, 0.60000002384185791016, PT ;  /* 0x3f19999a0c00780b */ /* 0x000fda0003f06000 */
        /* <DEDUP_REMOVED lines=11> */
.L_x_4:
[----:B------:R-:W-:Y:S01]  /*03c0*/  MOV R0, 0x3c80f082 ;  /* 0x3c80f08200007802 */ /* 0x000fe20000000f00 */
[----:B------:R-:W-:-:S04]  /*03d0*/  FMUL R11, R9, R9 ;  /* 0x00000009090b7220 */ /* 0x000fc80000400000 */
[----:B------:R-:W-:-:S04]  /*03e0*/  FFMA.FTZ R0, R11, R0, -0.052303962409496307373 ;  /* 0xbd563cae0b007423 */ /* 0x000fc80000010000 */
[----:B------:R-:W-:-:S04]  /*03f0*/  FFMA.FTZ R0, R11, R0, 0.1331529766321182251 ;  /* 0x3e0859410b007423 */ /* 0x000fc80000010000 */
[----:B------:R-:W-:-:S04]  /*0400*/  FFMA.FTZ R0, R11, R0, -0.33332768082618713379 ;  /* 0xbeaaa9ed0b007423 */ /* 0x000fc80000010000 */
[----:B------:R-:W-:-:S04]  /*0410*/  FFMA.FTZ R0, R11, R0, RZ ;  /* 0x000000000b007223 */ /* 0x000fc800000100ff */
[----:B------:R-:W-:-:S02]  /*0420*/  FFMA.FTZ R9, R9, R0, R9 ;  /* 0x0000000009097223 */ /* 0x000fc40000010009 */
.L_x_5:
[----:B------:R-:W-:Y:S05]  /*0430*/  BSYNC B0 ;  /* 0x0000000000007941 */ /* 0x000fea0003800000 */
.L_x_3:
[----:B------:R-:W-:Y:S01]  /*0440*/  FADD.FTZ R12, |R6|, -RZ ;  /* 0x800000ff060c7221 */ /* 0x000fe20000010200 */
[----:B------:R-:W-:Y:S04]  /*0450*/  BSSY B0, `(.L_x_6) ;  /* 0x0000014000007945 */ /* 0x000fe80003800000 */
[----:B------:R-:W-:-:S13]  /*0460*/  FSETP.GE.AND P0, PT, R12, 0.60000002384185791016, PT ;  /* 0x3f19999a0c00780b */ /* 0x000fda0003f06000 */
[----:B------:R-:W-:Y:S05]  /*0470*/  @!P0 BRA `(.L_x_7) ;  /* 0x000000a000008947 */ /* 0x000fea0003800000 */
[C---:B------:R-:W-:Y:S01]  /*0480*/  FMUL R0, R12.reuse, 2.8853900432586669922 ;  /* 0x4038aa3b0c007820 */ /* 0x040fe20000400000 */
[----:B------:R-:W-:Y:S01]  /*0490*/  IMAD.MOV.U32 R10, RZ, RZ, 0x3f800000 ;  /* 0x3f800000ff0a7424 */ /* 0x000fe200078e00ff */
[----:B------:R-:W-:-:S04]  /*04a0*/  FSETP.GE.AND P0, PT, R12, 9.010913848876953125, PT ;  /* 0x41102cb40c00780b */ /* 0x000fc80003f06000 */
[----:B------:R-:W0:Y:S02]  /*04b0*/  MUFU.EX2 R0, R0 ;  /* 0x0000000000007308 */ /* 0x000e240000000800 */
[----:B0-----:R-:W-:-:S06]  /*04c0*/  FADD R11, R0, 1 ;  /* 0x3f800000000b7421 */ /* 0x001fcc0000000000 */
[----:B------:R-:W0:Y:S02]  /*04d0*/  MUFU.RCP R11, R11 ;  /* 0x0000000b000b7308 */ /* 0x000e240000001000 */
[----:B0-----:R-:W-:-:S05]  /*04e0*/  FFMA.FTZ R10, R11, -2, R10 ;  /* 0xc00000000b0a7823 */ /* 0x001fca000001000a */
[----:B------:R-:W-:-:S04]  /*04f0*/  FSEL R13, R10, 1, !P0 ;  /* 0x3f8000000a0d7808 */ /* 0x000fc80004000000 */
[----:B------:R-:W-:Y:S01]  /*0500*/  LOP3.LUT R10, R13, 0x80000000, R6, 0xf8, !PT ;  /* 0x800000000d0a7812 */ /* 0x000fe200078ef806 */
[----:B------:R-:W-:Y:S05]  /*0510*/  BRA `(.L_x_8) ;  /* 0x0000007000007947 */ /* 0x000fea0003800000 */
.L_x_7:
[----:B------:R-:W-:Y:S01]  /*0520*/  MOV R0, 0x3c80f082 ;  /* 0x3c80f08200007802 */ /* 0x000fe20000000f00 */
[----:B------:R-:W-:-:S04]  /*0530*/  FMUL R11, R6, R6 ;  /* 0x00000006060b7220 */ /* 0x000fc80000400000 */
[----:B------:R-:W-:-:S04]  /*0540*/  FFMA.FTZ R0, R11, R0, -0.052303962409496307373 ;  /* 0xbd563cae0b007423 */ /* 0x000fc80000010000 */
[----:B------:R-:W-:-:S04]  /*0550*/  FFMA.FTZ R0, R11, R0, 0.1331529766321182251 ;  /* 0x3e0859410b007423 */ /* 0x000fc80000010000 */
[----:B------:R-:W-:-:S04]  /*0560*/  FFMA.FTZ R0, R11, R0, -0.33332768082618713379 ;  /* 0xbeaaa9ed0b007423 */ /* 0x000fc80000010000 */
[----:B------:R-:W-:-:S04]  /*0570*/  FFMA.FTZ R11, R11, R0, RZ ;  /* 0x000000000b0b7223 */ /* 0x000fc800000100ff */
[----:B------:R-:W-:-:S02]  /*0580*/  FFMA.FTZ R10, R6, R11, R6 ;  /* 0x0000000b060a7223 */ /* 0x000fc40000010006 */
.L_x_8:
[----:B------:R-:W-:Y:S05]  /*0590*/  BSYNC B0 ;  /* 0x0000000000007941 */ /* 0x000fea0003800000 */
.L_x_6:
[----:B------:R-:W-:Y:S01]  /*05a0*/  FADD.FTZ R14, |R7|, -RZ ;  /* 0x800000ff070e7221 */ /* 0x000fe20000010200 */
[----:B------:R-:W-:Y:S01]  /*05b0*/  BSSY B0, `(.L_x_9) ;  /* 0x0000015000007945 */ /* 0x000fe20003800000 */
[----:B------:R-:W-:-:S03]  /*05c0*/  SHF.R.S32.HI R11, RZ, 0x1f, R2 ;  /* 0x0000001fff0b7819 */ /* 0x000fc60000011402 */
        /* <DEDUP_REMOVED lines=12> */
.L_x_10:
[----:B------:R-:W-:Y:S01]  /*0690*/  IMAD.MOV.U32 R0, RZ, RZ, 0x3c80f082 ;  /* 0x3c80f082ff007424 */ /* 0x000fe200078e00ff */
[----:B------:R-:W-:-:S04]  /*06a0*/  FMUL R13, R7, R7 ;  /* 0x00000007070d7220 */ /* 0x000fc80000400000 */
[----:B------:R-:W-:-:S04]  /*06b0*/  FFMA.FTZ R0, R13, R0, -0.052303962409496307373 ;  /* 0xbd563cae0d007423 */ /* 0x000fc80000010000 */
[----:B------:R-:W-:-:S04]  /*06c0*/  FFMA.FTZ R0, R13, R0, 0.1331529766321182251 ;  /* 0x3e0859410d007423 */ /* 0x000fc80000010000 */
[----:B------:R-:W-:-:S04]  /*06d0*/  FFMA.FTZ R0, R13, R0, -0.33332768082618713379 ;  /* 0xbeaaa9ed0d007423 */ /* 0x000fc80000010000 */
[----:B------:R-:W-:-:S04]  /*06e0*/  FFMA.FTZ R0, R13, R0, RZ ;  /* 0x000000000d007223 */ /* 0x000fc800000100ff */
[----:B------:R-:W-:-:S02]  /*06f0*/  FFMA.FTZ R13, R7, R0, R7 ;  /* 0x00000000070d7223 */ /* 0x000fc40000010007 */
.L_x_11:
[----:B------:R-:W-:Y:S05]  /*0700*/  BSYNC B0 ;  /* 0x0000000000007941 */ /* 0x000fea0003800000 */
.L_x_9:
[----:B------:R-:W-:Y:S02]  /*0710*/  SHF.R.S32.HI R7, RZ, 0x1f, R4 ;  /* 0x0000001fff077819 */ /* 0x000fe40000011404 */
[----:B------:R-:W-:Y:S02]  /*0720*/  SHF.L.U64.HI R20, R2, 0x1, R11 ;  /* 0x0000000102147819 */ /* 0x000fe4000001020b */
[----:B------:R-:W-:-:S04]  /*0730*/  LEA.HI R7, R7, R4, RZ, 0x9 ;  /* 0x0000000407077211 */ /* 0x000fc800078f48ff */
[----:B------:R-:W-:-:S04]  /*0740*/  LOP3.LUT R7, R7, 0xfffffe00, RZ, 0xc0, !PT ;  /* 0xfffffe0007077812 */ /* 0x000fc800078ec0ff */
[----:B------:R-:W-:Y:S02]  /*0750*/  IADD3 R4, -R7, R4, RZ ;  /* 0x0000000407047210 */ /* 0x000fe40007ffe1ff */
[C---:B------:R-:W-:Y:S02]  /*0760*/  LOP3.LUT R7, R5.reuse, 0x1, RZ, 0xfc, !PT ;  /* 0x0000000105077812 */ /* 0x040fe400078efcff */
[-C--:B------:R-:W-:Y:S02]  /*0770*/  ISETP.GT.AND P0, PT, R5, R4.reuse, PT ;  /* 0x000000040500720c */ /* 0x080fe40003f04270 */
[----:B------:R-:W-:Y:S02]  /*0780*/  ISETP.GT.AND P1, PT, R7, R4, PT ;  /* 0x000000040700720c */ /* 0x000fe40003f24270 */
[----:B------:R-:W-:Y:S02]  /*0790*/  FSEL R7, RZ, -3.38953138925153547590e+38, !P0 ;  /* 0xff7f0000ff077808 */ /* 0x000fe40004000000 */
[----:B------:R-:W-:-:S03]  /*07a0*/  FSEL R6, RZ, -3.38953138925153547590e+38, !P1 ;  /* 0xff7f0000ff067808 */ /* 0x000fc60004800000 */
[----:B------:R-:W-:Y:S01]  /*07b0*/  FFMA R14, R8, 50, R7 ;  /* 0x42480000080e7823 */ /* 0x000fe20000000007 */
[----:B------:R-:W-:Y:S01]  /*07c0*/  LOP3.LUT R7, R5, 0x2, RZ, 0xfc, !PT ;  /* 0x0000000205077812 */ /* 0x000fe200078efcff */
[----:B------:R-:W-:Y:S01]  /*07d0*/  FFMA R17, R9, 50, R6 ;  /* 0x4248000009117823 */ /* 0x000fe20000000006 */
[----:B------:R-:W-:Y:S02]  /*07e0*/  LOP3.LUT R5, R5, 0x3, RZ, 0xfc, !PT ;  /* 0x0000000305057812 */ /* 0x000fe400078efcff */
[C---:B------:R-:W-:Y:S02]  /*07f0*/  FSETP.NAN.AND P1, PT, R14.reuse, R14, PT ;  /* 0x0000000e0e00720b */ /* 0x040fe40003f28000 */
[CC--:B------:R-:W-:Y:S02]  /*0800*/  FSETP.GT.AND P0, PT, R14.reuse, R17.reuse, PT ;  /* 0x000000110e00720b */ /* 0x0c0fe40003f04000 */
[----:B------:R-:W-:Y:S02]  /*0810*/  F2FP.BF16.PACK_AB R8, R9, R8 ;  /* 0x000000080908723e */ /* 0x000fe400000010ff */
[----:B------:R-:W-:-:S02]  /*0820*/  FSEL R6, R14, R17, P0 ;  /* 0x000000110e067208 */ /* 0x000fc40000000000 */
[----:B------:R-:W-:Y:S02]  /*0830*/  ISETP.GT.AND P0, PT, R7, R4, PT ;  /* 0x000000040700720c */ /* 0x000fe40003f04270 */
[----:B------:R-:W-:Y:S02]  /*0840*/  FSEL R15, R14, R6, P1 ;  /* 0x000000060e0f7208 */ /* 0x000fe40000800000 */
[----:B------:R-:W-:Y:S02]  /*0850*/  FSEL R7, RZ, -3.38953138925153547590e+38, !P0 ;  /* 0xff7f0000ff077808 */ /* 0x000fe40004000000 */
[----:B------:R-:W-:Y:S02]  /*0860*/  FSETP.NAN.AND P2, PT, R15, R15, PT ;  /* 0x0000000f0f00720b */ /* 0x000fe40003f48000 */
[----:B------:R-:W-:Y:S01]  /*0870*/  ISETP.GT.AND P0, PT, R5, R4, PT ;  /* 0x000000040500720c */ /* 0x000fe20003f04270 */
[----:B------:R-:W-:Y:S01]  /*0880*/  FFMA R16, R10, 50, R7 ;  /* 0x424800000a107823 */ /* 0x000fe20000000007 */
[----:B------:R-:W-:-:S02]  /*0890*/  SHF.R.U32.HI R5, RZ, 0x3, R3 ;  /* 0x00000003ff057819 */ /* 0x000fc40000011603 */
[----:B------:R-:W-:Y:S02]  /*08a0*/  FSEL R4, RZ, -3.38953138925153547590e+38, !P0 ;  /* 0xff7f0000ff047808 */ /* 0x000fe40004000000 */
[----:B------:R-:W-:Y:S02]  /*08b0*/  FSETP.GT.AND P1, PT, R15, R16, PT ;  /* 0x000000100f00720b */ /* 0x000fe40003f24000 */
[C---:B------:R-:W-:Y:S01]  /*08c0*/  F2FP.BF16.PACK_AB R9, R13.reuse, R10 ;  /* 0x0000000a0d09723e */ /* 0x040fe200000010ff */
[----:B------:R-:W-:Y:S02]  /*08d0*/  FFMA R18, R13, 50, R4 ;  /* 0x424800000d127823 */ /* 0x000fe40000000004 */
[----:B------:R-:W-:-:S04]  /*08e0*/  @!P2 FSEL R15, R15, R16, P1 ;  /* 0x000000100f0fa208 */ /* 0x000fc80000800000 */
[C---:B------:R-:W-:Y:S02]  /*08f0*/  FSETP.NAN.AND P1, PT, R15.reuse, R15, PT ;  /* 0x0000000f0f00720b */ /* 0x040fe40003f28000 */
[----:B------:R-:W-:-:S11]  /*0900*/  FSETP.GT.AND P0, PT, R15, R18, PT ;  /* 0x000000120f00720b */ /* 0x000fd60003f04000 */
[----:B------:R-:W-:-:S04]  /*0910*/  @!P1 FSEL R15, R15, R18, P0 ;  /* 0x000000120f0f9208 */ /* 0x000fc80000000000 */
[C---:B------:R-:W-:Y:S01]  /*0920*/  FSETP.NAN.AND P1, PT, R15.reuse, R15, PT ;  /* 0x0000000f0f00720b */ /* 0x040fe20003f28000 */
[----:B------:R-:W0:Y:S02]  /*0930*/  SHFL.BFLY PT, R4, R15, 0x10, 0x1f ;  /* 0x0e001f000f047f89 */ /* 0x000e2400000e0000 */
[----:B0-----:R-:W-:-:S13]  /*0940*/  FSETP.GT.AND P0, PT, R15, R4, PT ;  /* 0x000000040f00720b */ /* 0x001fda0003f04000 */
        /* <DEDUP_REMOVED lines=12> */
[----:B------:R-:W-:Y:S02]  /*0a10*/  @!P0 FSEL R15, R15, R4, P1 ;  /* 0x000000040f0f8208 */ /* 0x000fe40000800000 */
[----:B------:R-:W-:Y:S02]  /*0a20*/  LOP3.LUT P1, RZ, R3, 0x1f, RZ, 0xc0, !PT ;  /* 0x0000001f03ff7812 */ /* 0x000fe4000782c0ff */
[C---:B------:R-:W-:Y:S01]  /*0a30*/  FSETP.NAN.AND P2, PT, R15.reuse, R15, PT ;  /* 0x0000000f0f00720b */ /* 0x040fe20003f48000 */
[----:B------:R-:W0:Y:S02]  /*0a40*/  SHFL.BFLY PT, R4, R15, 0x1, 0x1f ;  /* 0x0c201f000f047f89 */ /* 0x000e2400000e0000 */
[----:B0-----:R-:W-:-:S13]  /*0a50*/  FSETP.GT.AND P0, PT, R15, R4, PT ;  /* 0x000000040f00720b */ /* 0x001fda0003f04000 */
[----:B------:R-:W-:Y:S02]  /*0a60*/  @!P0 FSEL R15, R15, R4, P2 ;  /* 0x000000040f0f8208 */ /* 0x000fe40001000000 */
[----:B------:R-:W-:Y:S02]  /*0a70*/  ISETP.GE.AND P2, PT, R3, 0x4, PT ;  /* 0x000000040300780c */ /* 0x000fe40003f46270 */
[----:B------:R-:W-:-:S05]  /*0a80*/  LOP3.LUT R4, R5, 0xc, RZ, 0xc0, !PT ;  /* 0x0000000c05047812 */ /* 0x000fca00078ec0ff */
[----:B------:R-:W-:Y:S04]  /*0a90*/  @!P1 STS [R4], R15 ;  /* 0x0000000f04009388 */ /* 0x000fe80000000800 */
[----:B------:R-:W-:Y:S06]  /*0aa0*/  BAR.SYNC 0x0 ;  /* 0x0000000000007b1d */ /* 0x000fec0000000000 */
[----:B------:R-:W0:Y:S04]  /*0ab0*/  @!P2 LDS R12, [R3.X4] ;  /* 0x00000000030ca984 */ /* 0x000e280000004800 */
[----:B0-----:R-:W0:Y:S01]  /*0ac0*/  SHFL.BFLY PT, R5, R12, 0x2, 0x1f ;  /* 0x0c401f000c057f89 */ /* 0x001e2200000e0000 */
[----:B------:R-:W-:-:S02]  /*0ad0*/  FSETP.NAN.AND P3, PT, R12, R12, PT ;  /* 0x0000000c0c00720b */ /* 0x000fc40003f68000 */
[----:B0-----:R-:W-:-:S04]  /*0ae0*/  FSETP.GT.AND P0, PT, R12, R5, PT ;  /* 0x000000050c00720b */ /* 0x001fc80003f04000 */
[C---:B------:R-:W-:Y:S02]  /*0af0*/  FSEL R5, R12.reuse, R5, P0 ;  /* 0x000000050c057208 */ /* 0x040fe40000000000 */
[C---:B------:R-:W-:Y:S02]  /*0b00*/  LOP3.LUT P0, RZ, R3.reuse, 0x3, RZ, 0xc0, !PT ;  /* 0x0000000303ff7812 */ /* 0x040fe4000780c0ff */
[----:B------:R-:W-:Y:S02]  /*0b10*/  FSEL R6, R12, R5, P3 ;  /* 0x000000050c067208 */ /* 0x000fe40001800000 */
[----:B------:R-:W-:Y:S02]  /*0b20*/  ISETP.LT.AND P0, PT, R3, 0x4, !P0 ;  /* 0x000000040300780c */ /* 0x000fe40004701270 */
[C---:B------:R-:W-:Y:S01]  /*0b30*/  FSETP.NAN.AND P4, PT, R6.reuse, R6, PT ;  /* 0x000000060600720b */ /* 0x040fe20003f88000 */
[----:B------:R-:W0:Y:S02]  /*0b40*/  SHFL.BFLY PT, R5, R6, 0x1, 0x1f ;  /* 0x0c201f0006057f89 */ /* 0x000e2400000e0000 */
[----:B0-----:R-:W-:-:S13]  /*0b50*/  FSETP.GT.AND P3, PT, R6, R5, PT ;  /* 0x000000050600720b */ /* 0x001fda0003f64000 */
[----:B------:R-:W-:-:S05]  /*0b60*/  @!P3 FSEL R6, R6, R5, P4 ;  /* 0x000000050606b208 */ /* 0x000fca0002000000 */
[----:B------:R-:W-:Y:S04]  /*0b70*/  @P0 STS [R3.X4], R6 ;  /* 0x0000000603000388 */ /* 0x000fe80000004800 */
[----:B------:R-:W-:Y:S06]  /*0b80*/  BAR.SYNC 0x0 ;  /* 0x0000000000007b1d */ /* 0x000fec0000000000 */
[----:B------:R-:W0:Y:S02]  /*0b90*/  LDS R5, [RZ] ;  /* 0x00000000ff057984 */ /* 0x000e240000000800 */
[----:B0-----:R-:W-:-:S04]  /*0ba0*/  FADD R5, RZ, R5 ;  /* 0x00000005ff057221 */ /* 0x001fc80000000000 */
[--C-:B------:R-:W-:Y:S01]  /*0bb0*/  FADD R7, R14, -R5.reuse ;  /* 0x800000050e077221 */ /* 0x100fe20000000000 */
[----:B------:R-:W-:-:S03]  /*0bc0*/  FADD R12, R16, -R5 ;  /* 0x80000005100c7221 */ /* 0x000fc60000000000 */
[----:B------:R-:W-:Y:S01]  /*0bd0*/  FMUL R14, R7, 1.4426950216293334961 ;  /* 0x3fb8aa3b070e7820 */ /* 0x000fe20000400000 */
[--C-:B------:R-:W-:Y:S01]  /*0be0*/  FADD R7, R17, -R5.reuse ;  /* 0x8000000511077221 */ /* 0x100fe20000000000 */
[----:B------:R-:W-:Y:S01]  /*0bf0*/  FADD R5, R18, -R5 ;  /* 0x8000000512057221 */ /* 0x000fe20000000000 */
[----:B------:R-:W-:Y:S02]  /*0c00*/  FMUL R16, R12, 1.4426950216293334961 ;  /* 0x3fb8aa3b0c107820 */ /* 0x000fe40000400000 */
[----:B------:R-:W-:Y:S01]  /*0c10*/  FMUL R15, R7, 1.4426950216293334961 ;  /* 0x3fb8aa3b070f7820 */ /* 0x000fe20000400000 */
[----:B------:R-:W-:Y:S06]  /*0c20*/  BAR.SYNC 0x0 ;  /* 0x0000000000007b1d */ /* 0x000fec0000000000 */
[----:B------:R-:W-:Y:S01]  /*0c30*/  FSETP.GEU.AND P3, PT, R14, -126, PT ;  /* 0xc2fc00000e00780b */ /* 0x000fe20003f6e000 */
[----:B------:R-:W-:Y:S01]  /*0c40*/  FMUL R17, R5, 1.4426950216293334961 ;  /* 0x3fb8aa3b05117820 */ /* 0x000fe20000400000 */
[----:B------:R-:W-:-:S02]  /*0c50*/  FSETP.GEU.AND P4, PT, R15, -126, PT ;  /* 0xc2fc00000f00780b */ /* 0x000fc40003f8e000 */
[----:B------:R-:W-:Y:S02]  /*0c60*/  FSETP.GEU.AND P5, PT, R16, -126, PT ;  /* 0xc2fc00001000780b */ /* 0x000fe40003fae000 */
[----:B------:R-:W-:-:S07]  /*0c70*/  FSETP.GEU.AND P6, PT, R17, -126, PT ;  /* 0xc2fc00001100780b */ /* 0x000fce0003fce000 */
[----:B------:R-:W-:Y:S02]  /*0c80*/  @!P3 FMUL R14, R14, 0.5 ;  /* 0x3f0000000e0eb820 */ /* 0x000fe40000400000 */
[----:B------:R-:W-:Y:S02]  /*0c90*/  @!P4 FMUL R15, R15, 0.5 ;  /* 0x3f0000000f0fc820 */ /* 0x000fe40000400000 */
[----:B------:R-:W0:Y:S01]  /*0ca0*/  MUFU.EX2 R12, R14 ;  /* 0x0000000e000c7308 */ /* 0x000e220000000800 */
[----:B------:R-:W-:Y:S01]  /*0cb0*/  @!P5 FMUL R16, R16, 0.5 ;  /* 0x3f0000001010d820 */ /* 0x000fe20000400000 */
[----:B------:R-:W-:-:S06]  /*0cc0*/  @!P6 FMUL R17, R17, 0.5 ;  /* 0x3f0000001111e820 */ /* 0x000fcc0000400000 */
[----:B------:R-:W1:Y:S08]  /*0cd0*/  MUFU.EX2 R5, R15 ;  /* 0x0000000f00057308 */ /* 0x000e700000000800 */
[----:B------:R-:W2:Y:S01]  /*0ce0*/  MUFU.EX2 R6, R16 ;  /* 0x0000001000067308 */ /* 0x000ea20000000800 */
[----:B0-----:R-:W-:-:S07]  /*0cf0*/  @!P3 FMUL R12, R12, R12 ;  /* 0x0000000c0c0cb220 */ /* 0x001fce0000400000 */
[----:B------:R-:W0:Y:S01]  /*0d00*/  MUFU.EX2 R7, R17 ;  /* 0x0000001100077308 */ /* 0x000e220000000800 */
[----:B-1----:R-:W-:-:S04]  /*0d10*/  @!P4 FMUL R5, R5, R5 ;  /* 0x000000050505c220 */ /* 0x002fc80000400000 */
[----:B------:R-:W-:Y:S01]  /*0d20*/  FADD R19, R12, R5 ;  /* 0x000000050c137221 */ /* 0x000fe20000000000 */
[----:B--2---:R-:W-:-:S04]  /*0d30*/  @!P5 FMUL R6, R6, R6 ;  /* 0x000000060606d220 */ /* 0x004fc80000400000 */
[----:B------:R-:W-:Y:S01]  /*0d40*/  FADD R14, R6, R19 ;  /* 0x00000013060e7221 */ /* 0x000fe20000000000 */
[----:B0-----:R-:W-:-:S04]  /*0d50*/  @!P6 FMUL R7, R7, R7 ;  /* 0x000000070707e220 */ /* 0x001fc80000400000 */
[----:B------:R-:W-:-:S05]  /*0d60*/  FADD R14, R7, R14 ;  /* 0x0000000e070e7221 */ /* 0x000fca0000000000 */
[----:B------:R-:W0:Y:S02]  /*0d70*/  SHFL.BFLY PT, R15, R14, 0x10, 0x1f ;  /* 0x0e001f000e0f7f89 */ /* 0x000e2400000e0000 */
[----:B0-----:R-:W-:-:S05]  /*0d80*/  FADD R15, R14, R15 ;  /* 0x0000000f0e0f7221 */ /* 0x001fca0000000000 */
        /* <DEDUP_REMOVED lines=8> */
[----:B------:R-:W-:Y:S04]  /*0e10*/  @!P1 STS [R4], R19 ;  /* 0x0000001304009388 */ /* 0x000fe80000000800 */
[----:B------:R-:W-:Y:S06]  /*0e20*/  BAR.SYNC 0x0 ;  /* 0x0000000000007b1d */ /* 0x000fec0000000000 */
[----:B------:R-:W0:Y:S04]  /*0e30*/  @!P2 LDS R0, [R3.X4] ;  /* 0x000000000300a984 */ /* 0x000e280000004800 */
[----:B0-----:R-:W0:Y:S02]  /*0e40*/  SHFL.BFLY PT, R15, R0, 0x2, 0x1f ;  /* 0x0c401f00000f7f89 */ /* 0x001e2400000e0000 */
[----:B0-----:R-:W-:Y:S01]  /*0e50*/  FADD R15, R0, R15 ;  /* 0x0000000f000f7221 */ /* 0x001fe20000000000 */
[----:B------:R-:W-:-:S04]  /*0e60*/  SHF.L.U32 R0, R2, 0x1, RZ ;  /* 0x0000000102007819 */ /* 0x000fc800000006ff */
[----:B------:R-:W0:Y:S02]  /*0e70*/  SHFL.BFLY PT, R14, R15, 0x1, 0x1f ;  /* 0x0c201f000f0e7f89 */ /* 0x000e2400000e0000 */
[----:B0-----:R-:W-:-:S05]  /*0e80*/  FADD R14, R15, R14 ;  /* 0x0000000e0f0e7221 */ /* 0x001fca0000000000 */
[----:B------:R-:W-:Y:S04]  /*0e90*/  @P0 STS [R3.X4], R14 ;  /* 0x0000000e03000388 */ /* 0x000fe80000004800 */
[----:B------:R-:W-:Y:S06]  /*0ea0*/  BAR.SYNC 0x0 ;  /* 0x0000000000007b1d */ /* 0x000fec0000000000 */
[----:B------:R-:W0:Y:S01]  /*0eb0*/  LDS R16, [RZ] ;  /* 0x00000000ff107984 */ /* 0x000e220000000800 */
[----:B------:R-:W-:-:S04]  /*0ec0*/  LEA R14, P3, R2, c[0x0][0x170], 0x2 ;  /* 0x00005c00020e7a11 */ /* 0x000fc800078610ff */
[----:B------:R-:W-:Y:S01]  /*0ed0*/  LEA.HI.X R15, R2, c[0x0][0x174], R11, 0x2, P3 ;  /* 0x00005d00020f7a11 */ /* 0x000fe200018f140b */
[----:B0-----:R-:W-:Y:S01]  /*0ee0*/  FADD R18, RZ, R16 ;  /* 0x00000010ff127221 */ /* 0x001fe20000000000 */
[----:B------:R-:W-:-:S04]  /*0ef0*/  IADD3 R16, P2, R0, c[0x0][0x168], RZ ;  /* 0x00005a0000107a10 */ /* 0x000fc80007f5e0ff */
[C---:B------:R-:W-:Y:S02]  /*0f00*/  FSETP.GT.AND P0, PT, |R18|.reuse, 8.50705917302346158658e+37, PT ;  /* 0x7e8000001200780b */ /* 0x040fe40003f04200 */
[----:B------:R-:W-:Y:S02]  /*0f10*/  FSETP.GEU.AND P1, PT, |R18|, 1.175494350822287508e-38, PT ;  /* 0x008000001200780b */ /* 0x000fe40003f2e200 */
[----:B------:R-:W-:-:S09]  /*0f20*/  IADD3.X R17, R20, c[0x0][0x16c], RZ, P2, !PT ;  /* 0x00005b0014117a10 */ /* 0x000fd200017fe4ff */
[----:B------:R-:W-:Y:S01]  /*0f30*/  @P0 FMUL R18, R18, 0.25 ;  /* 0x3e80000012120820 */ /* 0x000fe20000400000 */
[----:B------:R-:W-:Y:S01]  /*0f40*/  @P0 FMUL R12, R12, 0.25 ;  /* 0x3e8000000c0c0820 */ /* 0x000fe20000400000 */
[----:B------:R-:W-:Y:S01]  /*0f50*/  @P0 FMUL R5, R5, 0.25 ;  /* 0x3e80000005050820 */ /* 0x000fe20000400000 */
[----:B------:R-:W-:Y:S01]  /*0f60*/  @P0 FMUL R6, R6, 0.25 ;  /* 0x3e80000006060820 */ /* 0x000fe20000400000 */
[----:B------:R-:W-:Y:S01]  /*0f70*/  @!P1 FMUL R18, R18, 16777216 ;  /* 0x4b80000012129820 */ /* 0x000fe20000400000 */
[----:B------:R-:W-:Y:S01]  /*0f80*/  @P0 FMUL R7, R7, 0.25 ;  /* 0x3e80000007070820 */ /* 0x000fe20000400000 */
[----:B------:R-:W-:Y:S01]  /*0f90*/  @!P1 FMUL R12, R12, 16777216 ;  /* 0x4b8000000c0c9820 */ /* 0x000fe20000400000 */
[----:B------:R-:W-:Y:S01]  /*0fa0*/  @!P1 FMUL R5, R5, 16777216 ;  /* 0x4b80000005059820 */ /* 0x000fe20000400000 */
[----:B------:R-:W-:Y:S01]  /*0fb0*/  @!P1 FMUL R6, R6, 16777216 ;  /* 0x4b80000006069820 */ /* 0x000fe20000400000 */
[----:B------:R-:W-:Y:S01]  /*0fc0*/  @!P1 FMUL R7, R7, 16777216 ;  /* 0x4b80000007079820 */ /* 0x000fe20000400000 */
[----:B------:R-:W0:Y:S01]  /*0fd0*/  MUFU.RCP R18, R18 ;  /* 0x0000001200127308 */ /* 0x000e220000001000 */
[----:B------:R-:W-:-:S04]  /*0fe0*/  IADD3 R2, P0, R0, c[0x0][0x178], RZ ;  /* 0x00005e0000027a10 */ /* 0x000fc80007f1e0ff */
[----:B------:R-:W-:Y:S01]  /*0ff0*/  IADD3.X R3, R20, c[0x0][0x17c], RZ, P0, !PT ;  /* 0x00005f0014037a10 */ /* 0x000fe200007fe4ff */
[C---:B0-----:R-:W-:Y:S01]  /*1000*/  FMUL R4, R18.reuse, R12 ;  /* 0x0000000c12047220 */ /* 0x041fe20000400000 */
[C---:B------:R-:W-:Y:S01]  /*1010*/  FMUL R5, R18.reuse, R5 ;  /* 0x0000000512057220 */ /* 0x040fe20000400000 */
[C---:B------:R-:W-:Y:S01]  /*1020*/  FMUL R6, R18.reuse, R6 ;  /* 0x0000000612067220 */ /* 0x040fe20000400000 */
[----:B------:R-:W-:-:S03]  /*1030*/  FMUL R7, R18, R7 ;  /* 0x0000000712077220 */ /* 0x000fc60000400000 */
[----:B------:R-:W-:Y:S02]  /*1040*/  F2FP.BF16.PACK_AB R18, R5, R4 ;  /* 0x000000040512723e */ /* 0x000fe400000010ff */
[----:B------:R-:W-:-:S05]  /*1050*/  F2FP.BF16.PACK_AB R19, R7, R6 ;  /* 0x000000060713723e */ /* 0x000fca00000010ff */
[----:B------:R-:W-:Y:S04]  /*1060*/  STG.E.64 [R16.64], R18 ;  /* 0x0000001210007986 */ /* 0x000fe8000c101b04 */
[----:B------:R-:W-:Y:S04]  /*1070*/  STG.E.128 [R14.64], R4 ;  /* 0x000000040e007986 */ /* 0x000fe8000c101d04 */
[----:B------:R-:W-:Y:S01]  /*1080*/  STG.E.64 [R2.64], R8 ;  /* 0x0000000802007986 */ /* 0x000fe2000c101b04 */
[----:B------:R-:W-:Y:S05]  /*1090*/  EXIT ;  /* 0x000000000000794d */ /* 0x000fea0003800000 */
.L_x_12:
[----:B------:R-:W-:-:S00]  /*10a0*/  BRA `(.L_x_12) ;  /* 0xfffffff000007947 */ /* 0x000fc0000383ffff */
[----:B------:R-:W-:-:S00]  /*10b0*/  NOP ;  /* 0x0000000000007918 */ /* 0x000fc00000000000 */
        /* <DEDUP_REMOVED lines=12> */
.L_x_13:


//--------------------- .nv.global.init           --------------------------
	.section	.nv.global.init,"aw",@progbits
.nv.global.init:
	.type		_$_str,@object
	.size		_$_str,(.L_0 - _$_str)
_$_str:
        /*0000*/ 	.byte	0x5f, 0x5f, 0x43, 0x55, 0x44, 0x41, 0x5f, 0x46, 0x54, 0x5a, 0x00
.L_0:


//--------------------- .nv.shared.triton__0d1d2d3d4de5de --------------------------
	.section	.nv.shared.triton__0d1d2d3d4de5de,"aw",@nobits
	.align	16
